//
// Generated by NVIDIA NVVM Compiler
//
// Compiler Build ID: CL-36424714
// Cuda compilation tools, release 13.0, V13.0.88
// Based on NVVM 20.0.0
//

.version 9.0
.target sm_100
.address_size 64

	// .globl	_Z8luvtorgbP6float4Pjj

.visible .entry _Z8luvtorgbP6float4Pjj(
	.param .u64 .ptr .align 1 _Z8luvtorgbP6float4Pjj_param_0,
	.param .u64 .ptr .align 1 _Z8luvtorgbP6float4Pjj_param_1,
	.param .u32 _Z8luvtorgbP6float4Pjj_param_2
)
{
	.reg .pred 	%p<6>;
	.reg .b16 	%rs<12>;
	.reg .b32 	%r<20>;
	.reg .b32 	%f<36>;
	.reg .b64 	%rd<9>;
	.reg .b64 	%fd<18>;

	ld.param.u64 	%rd2, [_Z8luvtorgbP6float4Pjj_param_0];
	ld.param.u64 	%rd1, [_Z8luvtorgbP6float4Pjj_param_1];
	ld.param.u32 	%r2, [_Z8luvtorgbP6float4Pjj_param_2];
	cvta.to.global.u64 	%rd3, %rd2;
	mov.u32 	%r3, %ctaid.x;
	mov.u32 	%r4, %ntid.x;
	mov.u32 	%r5, %tid.x;
	mad.lo.s32 	%r6, %r3, %r4, %r5;
	mov.u32 	%r7, %ctaid.y;
	mov.u32 	%r8, %ntid.y;
	mov.u32 	%r9, %tid.y;
	mad.lo.s32 	%r10, %r7, %r8, %r9;
	mad.lo.s32 	%r1, %r2, %r10, %r6;
	mul.wide.s32 	%rd4, %r1, 16;
	add.s64 	%rd5, %rd3, %rd4;
	.pragma "used_bytes_mask 4095";
	ld.global.v4.f32 	{%f1, %f2, %f3, %f7}, [%rd5];
	cvt.f64.f32 	%fd1, %f1;
	setp.lt.f64 	%p1, %fd1, 0d3FB999999999999A;
	mov.b16 	%rs9, 0;
	mov.u16 	%rs10, %rs9;
	mov.u16 	%rs11, %rs9;
	@%p1 bra 	$L__BB0_5;
	setp.geu.f32 	%p2, %f1, 0f41000000;
	@%p2 bra 	$L__BB0_3;
	div.rn.f64 	%fd4, %fd1, 0d408C3A6666666666;
	cvt.rn.f32.f64 	%f35, %fd4;
	bra.uni 	$L__BB0_4;
$L__BB0_3:
	add.f64 	%fd2, %fd1, 0d4030000000000000;
	div.rn.f64 	%fd3, %fd2, 0d405D000000000000;
	cvt.rn.f32.f64 	%f8, %fd3;
	mul.f32 	%f9, %f8, %f8;
	mul.f32 	%f35, %f9, %f8;
$L__BB0_4:
	mul.f32 	%f10, %f1, 0f41500000;
	div.rn.f32 	%f11, %f2, %f10;
	cvt.f64.f32 	%fd5, %f11;
	add.f64 	%fd6, %fd5, 0d3FC95324361B9EE2;
	cvt.rn.f32.f64 	%f12, %fd6;
	div.rn.f32 	%f13, %f3, %f10;
	cvt.f64.f32 	%fd7, %f13;
	add.f64 	%fd8, %fd7, 0d3FDDF95DA0DDC2CD;
	cvt.rn.f32.f64 	%f14, %fd8;
	mul.f32 	%f15, %f12, 0f41100000;
	mul.f32 	%f16, %f15, %f35;
	mul.f32 	%f17, %f14, 0f40800000;
	div.rn.f32 	%f18, %f16, %f17;
	fma.rn.f32 	%f19, %f12, 0fC0400000, 0f41400000;
	fma.rn.f32 	%f20, %f14, 0fC1A00000, %f19;
	mul.f32 	%f21, %f20, %f35;
	div.rn.f32 	%f22, %f21, %f17;
	mul.f32 	%f23, %f35, 0fBFC4BFB1;
	fma.rn.f32 	%f24, %f18, 0f404F645A, %f23;
	fma.rn.f32 	%f25, %f22, 0fBEFF3B64, %f24;
	mul.f32 	%f26, %f25, 0f437F0000;
	setp.lt.f32 	%p3, %f26, 0f00000000;
	selp.f64 	%fd9, 0dBFE0000000000000, 0d3FE0000000000000, %p3;
	cvt.f64.f32 	%fd10, %f26;
	add.f64 	%fd11, %fd9, %fd10;
	cvt.rzi.s32.f64 	%r11, %fd11;
	mul.f32 	%f27, %f18, 0fBF78240B;
	fma.rn.f32 	%f28, %f35, 0f3FF020C5, %f27;
	fma.rn.f32 	%f29, %f22, 0f3D2A64C3, %f28;
	mul.f32 	%f30, %f29, 0f437F0000;
	setp.lt.f32 	%p4, %f30, 0f00000000;
	selp.f64 	%fd12, 0dBFE0000000000000, 0d3FE0000000000000, %p4;
	cvt.f64.f32 	%fd13, %f30;
	add.f64 	%fd14, %fd12, %fd13;
	cvt.rzi.s32.f64 	%r12, %fd14;
	mul.f32 	%f31, %f35, 0fBE50E560;
	fma.rn.f32 	%f32, %f18, 0f3D63BCD3, %f31;
	fma.rn.f32 	%f33, %f22, 0f3F87559B, %f32;
	mul.f32 	%f34, %f33, 0f437F0000;
	setp.lt.f32 	%p5, %f34, 0f00000000;
	selp.f64 	%fd15, 0dBFE0000000000000, 0d3FE0000000000000, %p5;
	cvt.f64.f32 	%fd16, %f34;
	add.f64 	%fd17, %fd15, %fd16;
	cvt.rzi.s32.f64 	%r13, %fd17;
	max.s32 	%r14, %r11, 0;
	min.s32 	%r15, %r14, 255;
	max.s32 	%r16, %r12, 0;
	min.s32 	%r17, %r16, 255;
	max.s32 	%r18, %r13, 0;
	min.s32 	%r19, %r18, 255;
	cvt.u16.u32 	%rs9, %r15;
	cvt.u16.u32 	%rs10, %r17;
	cvt.u16.u32 	%rs11, %r19;
$L__BB0_5:
	cvta.to.global.u64 	%rd6, %rd1;
	mul.wide.s32 	%rd7, %r1, 4;
	add.s64 	%rd8, %rd6, %rd7;
	st.global.u8 	[%rd8], %rs9;
	st.global.u8 	[%rd8+1], %rs10;
	st.global.u8 	[%rd8+2], %rs11;
	mov.b16 	%rs8, 0;
	st.global.u8 	[%rd8+3], %rs8;
	ret;

}


// ===== COMPILED SASS (sm_100) =====

	.target	sm_100

	.elftype	@"ET_EXEC"


//--------------------- .note.nv.tkinfo           --------------------------
	.section	.note.nv.tkinfo,"",@"SHT_NOTE"
	.sectionflags	@"SHF_NOTE_NV_TKINFO"
	.tkinfo
        /*0018*/ 	.word	0x00000002
        /*0030*/ 	.string	""
        /*0030*/ 	.string	"ptxas"
        /*0030*/ 	.string	"Cuda compilation tools, release 13.0, V13.0.88"
        /*0030*/ 	.string	"Build cuda_13.0.r13.0/compiler.36424714_0"
        /*0030*/ 	.string	"-arch sm_100 -m 64 "



//--------------------- .note.nv.cuinfo           --------------------------
	.section	.note.nv.cuinfo,"",@"SHT_NOTE"
	.sectionflags	@"SHF_NOTE_NV_CUINFO"
        /*0018*/ 	.short	0x0002
        /*001a*/ 	.short	0x0064
        /*001c*/ 	.short	0x0082
	.zero		2


//--------------------- .nv.info                  --------------------------
	.section	.nv.info,"",@"SHT_CUDA_INFO"
	.align	4


	//----- nvinfo : EIATTR_REGCOUNT
	.align		4
        /*0000*/ 	.byte	0x04, 0x2f
        /*0002*/ 	.short	(.L_1 - .L_0)
	.align		4
.L_0:
        /*0004*/ 	.word	index@(_Z8luvtorgbP6float4Pjj)
        /*0008*/ 	.word	0x0000001c


	//----- nvinfo : EIATTR_FRAME_SIZE
	.align		4
.L_1:
        /*000c*/ 	.byte	0x04, 0x11
        /*000e*/ 	.short	(.L_3 - .L_2)
	.align		4
.L_2:
        /*0010*/ 	.word	index@($__internal_1_$__cuda_sm3x_div_rn_noftz_f32_slowpath)
        /*0014*/ 	.word	0x00000000


	//----- nvinfo : EIATTR_FRAME_SIZE
	.align		4
.L_3:
        /*0018*/ 	.byte	0x04, 0x11
        /*001a*/ 	.short	(.L_5 - .L_4)
	.align		4
.L_4:
        /*001c*/ 	.word	index@($__internal_0_$__cuda_sm20_div_rn_f64_full)
        /*0020*/ 	.word	0x00000000


	//----- nvinfo : EIATTR_FRAME_SIZE
	.align		4
.L_5:
        /*0024*/ 	.byte	0x04, 0x11
        /*0026*/ 	.short	(.L_7 - .L_6)
	.align		4
.L_6:
        /*0028*/ 	.word	index@(_Z8luvtorgbP6float4Pjj)
        /*002c*/ 	.word	0x00000000


	//----- nvinfo : EIATTR_MIN_STACK_SIZE
	.align		4
.L_7:
        /*0030*/ 	.byte	0x04, 0x12
        /*0032*/ 	.short	(.L_9 - .L_8)
	.align		4
.L_8:
        /*0034*/ 	.word	index@(_Z8luvtorgbP6float4Pjj)
        /*0038*/ 	.word	0x00000000
.L_9:


//--------------------- .nv.compat                --------------------------
	.section	.nv.compat,"",@"SHT_CUDA_COMPAT_INFO"
	.align	4
        /*0000*/ 	.byte	0x02, 0x09, 0x00, 0x00, 0x02, 0x02, 0x01, 0x00, 0x02, 0x05, 0x05, 0x00, 0x03, 0x07, 0x01, 0x01
        /*0010*/ 	.byte	0x02, 0x03, 0x00, 0x00, 0x02, 0x06, 0x01, 0x00, 0x04, 0x0b, 0x08, 0x00, 0x01, 0x00, 0x00, 0x00
        /*0020*/ 	.byte	0x00, 0x00, 0x00, 0x00


//--------------------- .nv.info._Z8luvtorgbP6float4Pjj --------------------------
	.section	.nv.info._Z8luvtorgbP6float4Pjj,"",@"SHT_CUDA_INFO"
	.sectionflags	@""
	.align	4


	//----- nvinfo : EIATTR_CUDA_API_VERSION
	.align		4
        /*0000*/ 	.byte	0x04, 0x37
        /*0002*/ 	.short	(.L_11 - .L_10)
.L_10:
        /*0004*/ 	.word	0x00000082


	//----- nvinfo : EIATTR_KPARAM_INFO
	.align		4
.L_11:
        /*0008*/ 	.byte	0x04, 0x17
        /*000a*/ 	.short	(.L_13 - .L_12)
.L_12:
        /*000c*/ 	.word	0x00000000
        /*0010*/ 	.short	0x0002
        /*0012*/ 	.short	0x0010
        /*0014*/ 	.byte	0x00, 0xf0, 0x11, 0x00


	//----- nvinfo : EIATTR_KPARAM_INFO
	.align		4
.L_13:
        /*0018*/ 	.byte	0x04, 0x17
        /*001a*/ 	.short	(.L_15 - .L_14)
.L_14:
        /*001c*/ 	.word	0x00000000
        /*0020*/ 	.short	0x0001
        /*0022*/ 	.short	0x0008
        /*0024*/ 	.byte	0x00, 0xf5, 0x21, 0x00


	//----- nvinfo : EIATTR_KPARAM_INFO
	.align		4
.L_15:
        /*0028*/ 	.byte	0x04, 0x17
        /*002a*/ 	.short	(.L_17 - .L_16)
.L_16:
        /*002c*/ 	.word	0x00000000
        /*0030*/ 	.short	0x0000
        /*0032*/ 	.short	0x0000
        /*0034*/ 	.byte	0x00, 0xf5, 0x21, 0x00


	//----- nvinfo : EIATTR_SPARSE_MMA_MASK
	.align		4
.L_17:
        /*0038*/ 	.byte	0x03, 0x50
        /*003a*/ 	.short	0x0000


	//----- nvinfo : EIATTR_MAXREG_COUNT
	.align		4
        /*003c*/ 	.byte	0x03, 0x1b
        /*003e*/ 	.short	0x00ff


	//----- nvinfo : EIATTR_MERCURY_ISA_VERSION
	.align		4
        /*0040*/ 	.byte	0x03, 0x5f
        /*0042*/ 	.short	0x0101


	//----- nvinfo : EIATTR_UNUSED_LOAD_BYTE_OFFSET
	.align		4
        /*0044*/ 	.byte	0x04, 0x44
        /*0046*/ 	.short	(.L_19 - .L_18)


	//   ....[0]....
.L_18:
        /*0048*/ 	.word	0x000000e0
        /*004c*/ 	.word	0x00000fff


	//----- nvinfo : EIATTR_VRC_CTA_INIT_COUNT
	.align		4
.L_19:
        /*0050*/ 	.byte	0x02, 0x4a
	.zero		1
	.zero		1


	//----- nvinfo : EIATTR_EXIT_INSTR_OFFSETS
	.align		4
        /*0054*/ 	.byte	0x04, 0x1c
        /*0056*/ 	.short	(.L_21 - .L_20)


	//   ....[0]....
.L_20:
        /*0058*/ 	.word	0x00000c50


	//----- nvinfo : EIATTR_CRS_STACK_SIZE
	.align		4
.L_21:
        /*005c*/ 	.byte	0x04, 0x1e
        /*005e*/ 	.short	(.L_23 - .L_22)
.L_22:
        /*0060*/ 	.word	0x00000000


	//----- nvinfo : EIATTR_CBANK_PARAM_SIZE
	.align		4
.L_23:
        /*0064*/ 	.byte	0x03, 0x19
        /*0066*/ 	.short	0x0014


	//----- nvinfo : EIATTR_PARAM_CBANK
	.align		4
        /*0068*/ 	.byte	0x04, 0x0a
        /*006a*/ 	.short	(.L_25 - .L_24)
	.align		4
.L_24:
        /*006c*/ 	.word	index@(.nv.constant0._Z8luvtorgbP6float4Pjj)
        /*0070*/ 	.short	0x0380
        /*0072*/ 	.short	0x0014


	//----- nvinfo : EIATTR_SW_WAR
	.align		4
.L_25:
        /*0074*/ 	.byte	0x04, 0x36
        /*0076*/ 	.short	(.L_27 - .L_26)
.L_26:
        /*0078*/ 	.word	0x00000008
.L_27:


//--------------------- .nv.callgraph             --------------------------
	.section	.nv.callgraph,"",@"SHT_CUDA_CALLGRAPH"
	.align	4
	.sectionentsize	8
	.align		4
        /*0000*/ 	.word	0x00000000
	.align		4
        /*0004*/ 	.word	0xffffffff
	.align		4
        /*0008*/ 	.word	0x00000000
	.align		4
        /*000c*/ 	.word	0xfffffffe
	.align		4
        /*0010*/ 	.word	0x00000000
	.align		4
        /*0014*/ 	.word	0xfffffffd
	.align		4
        /*0018*/ 	.word	0x00000000
	.align		4
        /*001c*/ 	.word	0xfffffffc


//--------------------- .text._Z8luvtorgbP6float4Pjj --------------------------
	.section	.text._Z8luvtorgbP6float4Pjj,"ax",@progbits
	.align	128
        .global         _Z8luvtorgbP6float4Pjj
        .type           _Z8luvtorgbP6float4Pjj,@function
        .size           _Z8luvtorgbP6float4Pjj,(.L_x_35 - _Z8luvtorgbP6float4Pjj)
        .other          _Z8luvtorgbP6float4Pjj,@"STO_CUDA_ENTRY STV_DEFAULT"
_Z8luvtorgbP6float4Pjj:
.text._Z8luvtorgbP6float4Pjj:
[----:B------:R-:W-:Y:S01]  /*0000*/  LDC R1, c[0x0][0x37c] ;  /* 0x0000df00ff017b82 */ /* 0x000fe20000000800 */
[----:B------:R-:W0:Y:S07]  /*0010*/  S2R R3, SR_TID.X ;  /* 0x0000000000037919 */ /* 0x000e2e0000002100 */
[----:B------:R-:W0:Y:S01]  /*0020*/  S2UR UR6, SR_CTAID.X ;  /* 0x00000000000679c3 */ /* 0x000e220000002500 */
[----:B------:R-:W1:Y:S01]  /*0030*/  LDCU UR8, c[0x0][0x390] ;  /* 0x00007200ff0877ac */ /* 0x000e620008000800 */
[----:B------:R-:W2:Y:S01]  /*0040*/  S2R R7, SR_TID.Y ;  /* 0x0000000000077919 */ /* 0x000ea20000002200 */
[----:B------:R-:W3:Y:S05]  /*0050*/  LDCU.64 UR4, c[0x0][0x358] ;  /* 0x00006b00ff0477ac */ /* 0x000eea0008000a00 */
[----:B------:R-:W0:Y:S08]  /*0060*/  LDC R8, c[0x0][0x360] ;  /* 0x0000d800ff087b82 */ /* 0x000e300000000800 */
[----:B------:R-:W2:Y:S08]  /*0070*/  S2UR UR7, SR_CTAID.Y ;  /* 0x00000000000779c3 */ /* 0x000eb00000002600 */
[----:B------:R-:W2:Y:S08]  /*0080*/  LDC R0, c[0x0][0x364] ;  /* 0x0000d900ff007b82 */ /* 0x000eb00000000800 */
[----:B------:R-:W4:Y:S01]  /*0090*/  LDC.64 R4, c[0x0][0x380] ;  /* 0x0000e000ff047b82 */ /* 0x000f220000000a00 */
[----:B0-----:R-:W-:-:S02]  /*00a0*/  IMAD R8, R8, UR6, R3 ;  /* 0x0000000608087c24 */ /* 0x001fc4000f8e0203 */
[----:B--2---:R-:W-:-:S04]  /*00b0*/  IMAD R3, R0, UR7, R7 ;  /* 0x0000000700037c24 */ /* 0x004fc8000f8e0207 */
[----:B-1----:R-:W-:-:S04]  /*00c0*/  IMAD R8, R3, UR8, R8 ;  /* 0x0000000803087c24 */ /* 0x002fc8000f8e0208 */
[----:B----4-:R-:W-:-:S06]  /*00d0*/  IMAD.WIDE R4, R8, 0x10, R4 ;  /* 0x0000001008047825 */ /* 0x010fcc00078e0204 */
[----:B---3--:R-:W2:Y:S01]  /*00e0*/  LDG.E.128 R4, desc[UR4][R4.64] ;  /* 0x0000000404047981 */ /* 0x008ea2000c1e1d00 */
[----:B------:R-:W-:Y:S01]  /*00f0*/  UMOV UR6, 0x9999999a ;  /* 0x9999999a00067882 */ /* 0x000fe20000000000 */
[----:B------:R-:W-:Y:S01]  /*0100*/  UMOV UR7, 0x3fb99999 ;  /* 0x3fb9999900077882 */ /* 0x000fe20000000000 */
[----:B------:R-:W-:Y:S01]  /*0110*/  BSSY.RECONVERGENT B0, `(.L_x_0) ;  /* 0x00000ad000007945 */ /* 0x000fe20003800200 */
[----:B------:R-:W-:Y:S02]  /*0120*/  PRMT R0, RZ, 0x7610, R0 ;  /* 0x00007610ff007816 */ /* 0x000fe40000000000 */
[----:B------:R-:W-:Y:S01]  /*0130*/  PRMT R12, RZ, 0x7610, R12 ;  /* 0x00007610ff0c7816 */ /* 0x000fe2000000000c */
[----:B--2---:R-:W0:Y:S01]  /*0140*/  F2F.F64.F32 R10, R4 ;  /* 0x00000004000a7310 */ /* 0x004e220000201800 */
[----:B------:R-:W-:Y:S01]  /*0150*/  PRMT R7, RZ, 0x7610, R7 ;  /* 0x00007610ff077816 */ /* 0x000fe20000000007 */
[----:B0-----:R-:W-:-:S14]  /*0160*/  DSETP.GEU.AND P0, PT, R10, UR6, PT ;  /* 0x000000060a007e2a */ /* 0x001fdc000bf0e000 */
[----:B------:R-:W-:Y:S05]  /*0170*/  @!P0 BRA `(.L_x_1) ;  /* 0x0000000800988947 */ /* 0x000fea0003800000 */
[----:B------:R-:W-:Y:S01]  /*0180*/  FSETP.GEU.AND P0, PT, R4, 8, PT ;  /* 0x410000000400780b */ /* 0x000fe20003f0e000 */
[----:B------:R-:W-:-:S12]  /*0190*/  BSSY.RECONVERGENT B1, `(.L_x_2) ;  /* 0x0000038000017945 */ /* 0x000fd80003800200 */
[----:B------:R-:W-:Y:S05]  /*01a0*/  @P0 BRA `(.L_x_3) ;  /* 0x0000000000680947 */ /* 0x000fea0003800000 */
[----:B------:R-:W0:Y:S01]  /*01b0*/  MUFU.RCP64H R3, 903.2998046875 ;  /* 0x408c3a6600037908 */ /* 0x000e220000001800 */
[----:B------:R-:W-:Y:S01]  /*01c0*/  IMAD.MOV.U32 R14, RZ, RZ, 0x66666666 ;  /* 0x66666666ff0e7424 */ /* 0x000fe200078e00ff */
[----:B------:R-:W-:Y:S01]  /*01d0*/  FSETP.GEU.AND P1, PT, |R11|, 6.5827683646048100446e-37, PT ;  /* 0x036000000b00780b */ /* 0x000fe20003f2e200 */
[----:B------:R-:W-:Y:S01]  /*01e0*/  IMAD.MOV.U32 R15, RZ, RZ, 0x408c3a66 ;  /* 0x408c3a66ff0f7424 */ /* 0x000fe200078e00ff */
[----:B------:R-:W-:Y:S01]  /*01f0*/  BSSY.RECONVERGENT B2, `(.L_x_4) ;  /* 0x0000013000027945 */ /* 0x000fe20003800200 */
[----:B------:R-:W-:-:S06]  /*0200*/  IMAD.MOV.U32 R2, RZ, RZ, 0x1 ;  /* 0x00000001ff027424 */ /* 0x000fcc00078e00ff */
[----:B0-----:R-:W-:-:S08]  /*0210*/  DFMA R12, R2, -R14, 1 ;  /* 0x3ff00000020c742b */ /* 0x001fd0000000080e */
[----:B------:R-:W-:-:S08]  /*0220*/  DFMA R12, R12, R12, R12 ;  /* 0x0000000c0c0c722b */ /* 0x000fd0000000000c */
[----:B------:R-:W-:-:S08]  /*0230*/  DFMA R12, R2, R12, R2 ;  /* 0x0000000c020c722b */ /* 0x000fd00000000002 */
[----:B------:R-:W-:-:S08]  /*0240*/  DFMA R2, R12, -R14, 1 ;  /* 0x3ff000000c02742b */ /* 0x000fd0000000080e */
[----:B------:R-:W-:-:S08]  /*0250*/  DFMA R2, R12, R2, R12 ;  /* 0x000000020c02722b */ /* 0x000fd0000000000c */
[----:B------:R-:W-:-:S08]  /*0260*/  DMUL R12, R10, R2 ;  /* 0x000000020a0c7228 */ /* 0x000fd00000000000 */
[----:B------:R-:W-:-:S08]  /*0270*/  DFMA R14, R12, -R14, R10 ;  /* 0x8000000e0c0e722b */ /* 0x000fd0000000000a */
[----:B------:R-:W-:-:S10]  /*0280*/  DFMA R2, R2, R14, R12 ;  /* 0x0000000e0202722b */ /* 0x000fd4000000000c */
[----:B------:R-:W-:-:S05]  /*0290*/  FFMA R0, RZ, 4.3821287155151367188, R3 ;  /* 0x408c3a66ff007823 */ /* 0x000fca0000000003 */
[----:B------:R-:W-:-:S13]  /*02a0*/  FSETP.GT.AND P0, PT, |R0|, 1.469367938527859385e-39, PT ;  /* 0x001000000000780b */ /* 0x000fda0003f04200 */
[----:B------:R-:W-:Y:S05]  /*02b0*/  @P0 BRA P1, `(.L_x_5) ;  /* 0x0000000000180947 */ /* 0x000fea0000800000 */
[----:B------:R-:W-:Y:S01]  /*02c0*/  IMAD.MOV.U32 R12, RZ, RZ, 0x66666666 ;  /* 0x66666666ff0c7424 */ /* 0x000fe200078e00ff */
[----:B------:R-:W-:Y:S01]  /*02d0*/  MOV R0, 0x300 ;  /* 0x0000030000007802 */ /* 0x000fe20000000f00 */
[----:B------:R-:W-:-:S07]  /*02e0*/  IMAD.MOV.U32 R13, RZ, RZ, 0x408c3a66 ;  /* 0x408c3a66ff0d7424 */ /* 0x000fce00078e00ff */
[----:B------:R-:W-:Y:S05]  /*02f0*/  CALL.REL.NOINC `($__internal_0_$__cuda_sm20_div_rn_f64_full) ;  /* 0x0000000800587944 */ /* 0x000fea0003c00000 */
[----:B------:R-:W-:Y:S02]  /*0300*/  IMAD.MOV.U32 R2, RZ, RZ, R18 ;  /* 0x000000ffff027224 */ /* 0x000fe400078e0012 */
[----:B------:R-:W-:-:S07]  /*0310*/  IMAD.MOV.U32 R3, RZ, RZ, R19 ;  /* 0x000000ffff037224 */ /* 0x000fce00078e0013 */
.L_x_5:
[----:B------:R-:W-:Y:S05]  /*0320*/  BSYNC.RECONVERGENT B2 ;  /* 0x0000000000027941 */ /* 0x000fea0003800200 */
.L_x_4:
[----:B------:R0:W1:Y:S01]  /*0330*/  F2F.F32.F64 R7, R2 ;  /* 0x0000000200077310 */ /* 0x0000620000301000 */
[----:B------:R-:W-:Y:S05]  /*0340*/  BRA `(.L_x_6) ;  /* 0x0000000000707947 */ /* 0x000fea0003800000 */
.L_x_3:
[----:B------:R-:W0:Y:S01]  /*0350*/  MUFU.RCP64H R3, 116 ;  /* 0x405d000000037908 */ /* 0x000e220000001800 */
[----:B------:R-:W-:Y:S01]  /*0360*/  IMAD.MOV.U32 R14, RZ, RZ, 0x0 ;  /* 0x00000000ff0e7424 */ /* 0x000fe200078e00ff */
[----:B------:R-:W-:Y:S01]  /*0370*/  MOV R2, 0x1 ;  /* 0x0000000100027802 */ /* 0x000fe20000000f00 */
[----:B------:R-:W-:Y:S01]  /*0380*/  IMAD.MOV.U32 R15, RZ, RZ, 0x405d0000 ;  /* 0x405d0000ff0f7424 */ /* 0x000fe200078e00ff */
[----:B------:R-:W-:Y:S01]  /*0390*/  DADD R10, R10, 16 ;  /* 0x403000000a0a7429 */ /* 0x000fe20000000000 */
[----:B------:R-:W-:Y:S09]  /*03a0*/  BSSY.RECONVERGENT B2, `(.L_x_7) ;  /* 0x0000013000027945 */ /* 0x000ff20003800200 */
[----:B------:R-:W-:Y:S01]  /*03b0*/  FSETP.GEU.AND P1, PT, |R11|, 6.5827683646048100446e-37, PT ;  /* 0x036000000b00780b */ /* 0x000fe20003f2e200 */
[----:B0-----:R-:W-:-:S08]  /*03c0*/  DFMA R12, R2, -R14, 1 ;  /* 0x3ff00000020c742b */ /* 0x001fd0000000080e */
[----:B------:R-:W-:-:S08]  /*03d0*/  DFMA R12, R12, R12, R12 ;  /* 0x0000000c0c0c722b */ /* 0x000fd0000000000c */
[----:B------:R-:W-:-:S08]  /*03e0*/  DFMA R12, R2, R12, R2 ;  /* 0x0000000c020c722b */ /* 0x000fd00000000002 */
[----:B------:R-:W-:-:S08]  /*03f0*/  DFMA R2, R12, -R14, 1 ;  /* 0x3ff000000c02742b */ /* 0x000fd0000000080e */
[----:B------:R-:W-:-:S08]  /*0400*/  DFMA R2, R12, R2, R12 ;  /* 0x000000020c02722b */ /* 0x000fd0000000000c */
[----:B------:R-:W-:-:S08]  /*0410*/  DMUL R12, R10, R2 ;  /* 0x000000020a0c7228 */ /* 0x000fd00000000000 */
[----:B------:R-:W-:-:S08]  /*0420*/  DFMA R14, R12, -116, R10 ;  /* 0xc05d00000c0e782b */ /* 0x000fd0000000000a */
[----:B------:R-:W-:-:S10]  /*0430*/  DFMA R2, R2, R14, R12 ;  /* 0x0000000e0202722b */ /* 0x000fd4000000000c */
[----:B------:R-:W-:-:S05]  /*0440*/  FFMA R0, RZ, 3.453125, R3 ;  /* 0x405d0000ff007823 */ /* 0x000fca0000000003 */
[----:B------:R-:W-:-:S13]  /*0450*/  FSETP.GT.AND P0, PT, |R0|, 1.469367938527859385e-39, PT ;  /* 0x001000000000780b */ /* 0x000fda0003f04200 */
[----:B------:R-:W-:Y:S05]  /*0460*/  @P0 BRA P1, `(.L_x_8) ;  /* 0x0000000000180947 */ /* 0x000fea0000800000 */
[----:B------:R-:W-:Y:S01]  /*0470*/  IMAD.MOV.U32 R12, RZ, RZ, RZ ;  /* 0x000000ffff0c7224 */ /* 0x000fe200078e00ff */
[----:B------:R-:W-:Y:S01]  /*0480*/  MOV R0, 0x4b0 ;  /* 0x000004b000007802 */ /* 0x000fe20000000f00 */
[----:B------:R-:W-:-:S07]  /*0490*/  IMAD.MOV.U32 R13, RZ, RZ, 0x405d0000 ;  /* 0x405d0000ff0d7424 */ /* 0x000fce00078e00ff */
[----:B------:R-:W-:Y:S05]  /*04a0*/  CALL.REL.NOINC `($__internal_0_$__cuda_sm20_div_rn_f64_full) ;  /* 0x0000000400ec7944 */ /* 0x000fea0003c00000 */
[----:B------:R-:W-:Y:S02]  /*04b0*/  IMAD.MOV.U32 R2, RZ, RZ, R18 ;  /* 0x000000ffff027224 */ /* 0x000fe400078e0012 */
[----:B------:R-:W-:-:S07]  /*04c0*/  IMAD.MOV.U32 R3, RZ, RZ, R19 ;  /* 0x000000ffff037224 */ /* 0x000fce00078e0013 */
.L_x_8:
[----:B------:R-:W-:Y:S05]  /*04d0*/  BSYNC.RECONVERGENT B2 ;  /* 0x0000000000027941 */ /* 0x000fea0003800200 */
.L_x_7:
[----:B------:R-:W0:Y:S02]  /*04e0*/  F2F.F32.F64 R2, R2 ;  /* 0x0000000200027310 */ /* 0x000e240000301000 */
[----:B0-----:R-:W-:-:S04]  /*04f0*/  FMUL R7, R2, R2 ;  /* 0x0000000202077220 */ /* 0x001fc80000400000 */
[----:B------:R-:W-:-:S07]  /*0500*/  FMUL R7, R2, R7 ;  /* 0x0000000702077220 */ /* 0x000fce0000400000 */
.L_x_6:
[----:B------:R-:W-:Y:S05]  /*0510*/  BSYNC.RECONVERGENT B1 ;  /* 0x0000000000017941 */ /* 0x000fea0003800200 */
.L_x_2:
[----:B0-----:R-:W-:Y:S01]  /*0520*/  FMUL R3, R4, 13 ;  /* 0x4150000004037820 */ /* 0x001fe20000400000 */
[----:B------:R-:W-:Y:S03]  /*0530*/  BSSY.RECONVERGENT B1, `(.L_x_9) ;  /* 0x000000c000017945 */ /* 0x000fe60003800200 */
[----:B------:R-:W0:Y:S08]  /*0540*/  MUFU.RCP R0, R3 ;  /* 0x0000000300007308 */ /* 0x000e300000001000 */
[----:B------:R-:W2:Y:S01]  /*0550*/  FCHK P0, R5, R3 ;  /* 0x0000000305007302 */ /* 0x000ea20000000000 */
[----:B0-----:R-:W-:-:S04]  /*0560*/  FFMA R9, -R3, R0, 1 ;  /* 0x3f80000003097423 */ /* 0x001fc80000000100 */
[----:B------:R-:W-:-:S04]  /*0570*/  FFMA R0, R0, R9, R0 ;  /* 0x0000000900007223 */ /* 0x000fc80000000000 */
[----:B------:R-:W-:-:S04]  /*0580*/  FFMA R9, R5, R0, RZ ;  /* 0x0000000005097223 */ /* 0x000fc800000000ff */
[----:B------:R-:W-:-:S04]  /*0590*/  FFMA R2, -R3, R9, R5 ;  /* 0x0000000903027223 */ /* 0x000fc80000000105 */
[----:B------:R-:W-:Y:S01]  /*05a0*/  FFMA R0, R0, R2, R9 ;  /* 0x0000000200007223 */ /* 0x000fe20000000009 */
[----:B--2---:R-:W-:Y:S06]  /*05b0*/  @!P0 BRA `(.L_x_10) ;  /* 0x00000000000c8947 */ /* 0x004fec0003800000 */
[----:B------:R-:W-:Y:S01]  /*05c0*/  IMAD.MOV.U32 R0, RZ, RZ, R5 ;  /* 0x000000ffff007224 */ /* 0x000fe200078e0005 */
[----:B------:R-:W-:-:S07]  /*05d0*/  MOV R10, 0x5f0 ;  /* 0x000005f0000a7802 */ /* 0x000fce0000000f00 */
[----:B-1----:R-:W-:Y:S05]  /*05e0*/  CALL.REL.NOINC `($__internal_1_$__cuda_sm3x_div_rn_noftz_f32_slowpath) ;  /* 0x0000000c000c7944 */ /* 0x002fea0003c00000 */
.L_x_10:
[----:B------:R-:W-:Y:S05]  /*05f0*/  BSYNC.RECONVERGENT B1 ;  /* 0x0000000000017941 */ /* 0x000fea0003800200 */
.L_x_9:
[----:B------:R-:W0:Y:S01]  /*0600*/  MUFU.RCP R2, R3 ;  /* 0x0000000300027308 */ /* 0x000e220000001000 */
[----:B------:R-:W-:Y:S01]  /*0610*/  UMOV UR6, 0x361b9ee2 ;  /* 0x361b9ee200067882 */ /* 0x000fe20000000000 */
[----:B------:R-:W-:Y:S01]  /*0620*/  UMOV UR7, 0x3fc95324 ;  /* 0x3fc9532400077882 */ /* 0x000fe20000000000 */
[----:B------:R-:W-:Y:S05]  /*0630*/  BSSY.RECONVERGENT B1, `(.L_x_11) ;  /* 0x000000f000017945 */ /* 0x000fea0003800200 */
[----:B------:R-:W2:Y:S08]  /*0640*/  F2F.F64.F32 R4, R0 ;  /* 0x0000000000047310 */ /* 0x000eb00000201800 */
[----:B------:R-:W3:Y:S01]  /*0650*/  FCHK P0, R6, R3 ;  /* 0x0000000306007302 */ /* 0x000ee20000000000 */
[----:B0-----:R-:W-:-:S04]  /*0660*/  FFMA R9, -R3, R2, 1 ;  /* 0x3f80000003097423 */ /* 0x001fc80000000102 */
[----:B------:R-:W-:Y:S01]  /*0670*/  FFMA R12, R2, R9, R2 ;  /* 0x00000009020c7223 */ /* 0x000fe20000000002 */
[----:B--2---:R-:W-:-:S03]  /*0680*/  DADD R4, R4, UR6 ;  /* 0x0000000604047e29 */ /* 0x004fc60008000000 */
[----:B------:R-:W-:-:S03]  /*0690*/  FFMA R9, R6, R12, RZ ;  /* 0x0000000c06097223 */ /* 0x000fc600000000ff */
[----:B------:R0:W2:Y:S01]  /*06a0*/  F2F.F32.F64 R2, R4 ;  /* 0x0000000400027310 */ /* 0x0000a20000301000 */
[----:B------:R-:W-:-:S04]  /*06b0*/  FFMA R10, -R3, R9, R6 ;  /* 0x00000009030a7223 */ /* 0x000fc80000000106 */
[----:B------:R-:W-:Y:S01]  /*06c0*/  FFMA R9, R12, R10, R9 ;  /* 0x0000000a0c097223 */ /* 0x000fe20000000009 */
[----:B---3--:R-:W-:Y:S06]  /*06d0*/  @!P0 BRA `(.L_x_12) ;  /* 0x0000000000108947 */ /* 0x008fec0003800000 */
[----:B------:R-:W-:Y:S01]  /*06e0*/  IMAD.MOV.U32 R0, RZ, RZ, R6 ;  /* 0x000000ffff007224 */ /* 0x000fe200078e0006 */
[----:B------:R-:W-:-:S07]  /*06f0*/  MOV R10, 0x710 ;  /* 0x00000710000a7802 */ /* 0x000fce0000000f00 */
[----:B012---:R-:W-:Y:S05]  /*0700*/  CALL.REL.NOINC `($__internal_1_$__cuda_sm3x_div_rn_noftz_f32_slowpath) ;  /* 0x0000000800c47944 */ /* 0x007fea0003c00000 */
[----:B------:R-:W-:-:S07]  /*0710*/  IMAD.MOV.U32 R9, RZ, RZ, R0 ;  /* 0x000000ffff097224 */ /* 0x000fce00078e0000 */
.L_x_12:
[----:B------:R-:W-:Y:S05]  /*0720*/  BSYNC.RECONVERGENT B1 ;  /* 0x0000000000017941 */ /* 0x000fea0003800200 */
.L_x_11:
[----:B0-----:R-:W0:Y:S01]  /*0730*/  F2F.F64.F32 R4, R9 ;  /* 0x0000000900047310 */ /* 0x001e220000201800 */
[----:B------:R-:W-:Y:S01]  /*0740*/  UMOV UR6, 0xa0ddc2cd ;  /* 0xa0ddc2cd00067882 */ /* 0x000fe20000000000 */
[----:B------:R-:W-:Y:S01]  /*0750*/  UMOV UR7, 0x3fddf95d ;  /* 0x3fddf95d00077882 */ /* 0x000fe20000000000 */
[----:B--2---:R-:W-:Y:S01]  /*0760*/  FMUL R0, R2, 9 ;  /* 0x4110000002007820 */ /* 0x004fe20000400000 */
[----:B------:R-:W-:Y:S03]  /*0770*/  BSSY.RECONVERGENT B1, `(.L_x_13) ;  /* 0x0000010000017945 */ /* 0x000fe60003800200 */
[----:B-1----:R-:W-:Y:S01]  /*0780*/  FMUL R0, R0, R7 ;  /* 0x0000000700007220 */ /* 0x002fe20000400000 */
[----:B0-----:R-:W-:-:S06]  /*0790*/  DADD R10, R4, UR6 ;  /* 0x00000006040a7e29 */ /* 0x001fcc0008000000 */
[----:B------:R-:W0:Y:S02]  /*07a0*/  F2F.F32.F64 R5, R10 ;  /* 0x0000000a00057310 */ /* 0x000e240000301000 */
[----:B0-----:R-:W-:-:S06]  /*07b0*/  FMUL R3, R5, 4 ;  /* 0x4080000005037820 */ /* 0x001fcc0000400000 */
[----:B------:R-:W0:Y:S08]  /*07c0*/  MUFU.RCP R4, R3 ;  /* 0x0000000300047308 */ /* 0x000e300000001000 */
[----:B------:R-:W1:Y:S01]  /*07d0*/  FCHK P0, R0, R3 ;  /* 0x0000000300007302 */ /* 0x000e620000000000 */
[----:B0-----:R-:W-:-:S04]  /*07e0*/  FFMA R13, -R3, R4, 1 ;  /* 0x3f800000030d7423 */ /* 0x001fc80000000104 */
[----:B------:R-:W-:-:S04]  /*07f0*/  FFMA R13, R4, R13, R4 ;  /* 0x0000000d040d7223 */ /* 0x000fc80000000004 */
[----:B------:R-:W-:-:S04]  /*0800*/  FFMA R4, R0, R13, RZ ;  /* 0x0000000d00047223 */ /* 0x000fc800000000ff */
[----:B------:R-:W-:-:S04]  /*0810*/  FFMA R6, -R3, R4, R0 ;  /* 0x0000000403067223 */ /* 0x000fc80000000100 */
[----:B------:R-:W-:Y:S01]  /*0820*/  FFMA R4, R13, R6, R4 ;  /* 0x000000060d047223 */ /* 0x000fe20000000004 */
[----:B-1----:R-:W-:Y:S06]  /*0830*/  @!P0 BRA `(.L_x_14) ;  /* 0x00000000000c8947 */ /* 0x002fec0003800000 */
[----:B------:R-:W-:-:S07]  /*0840*/  MOV R10, 0x860 ;  /* 0x00000860000a7802 */ /* 0x000fce0000000f00 */
[----:B------:R-:W-:Y:S05]  /*0850*/  CALL.REL.NOINC `($__internal_1_$__cuda_sm3x_div_rn_noftz_f32_slowpath) ;  /* 0x0000000800707944 */ /* 0x000fea0003c00000 */
[----:B------:R-:W-:-:S07]  /*0860*/  MOV R4, R0 ;  /* 0x0000000000047202 */ /* 0x000fce0000000f00 */
.L_x_14:
[----:B------:R-:W-:Y:S05]  /*0870*/  BSYNC.RECONVERGENT B1 ;  /* 0x0000000000017941 */ /* 0x000fea0003800200 */
.L_x_13:
[----:B------:R-:W0:Y:S01]  /*0880*/  MUFU.RCP R0, R3 ;  /* 0x0000000300007308 */ /* 0x000e220000001000 */
[----:B------:R-:W-:Y:S01]  /*0890*/  IMAD.MOV.U32 R9, RZ, RZ, 0x40400000 ;  /* 0x40400000ff097424 */ /* 0x000fe200078e00ff */
[----:B------:R-:W-:Y:S03]  /*08a0*/  BSSY.RECONVERGENT B1, `(.L_x_15) ;  /* 0x000000e000017945 */ /* 0x000fe60003800200 */
[----:B------:R-:W-:-:S04]  /*08b0*/  FFMA R2, R2, -R9, 12 ;  /* 0x4140000002027423 */ /* 0x000fc80000000809 */
[----:B------:R-:W-:-:S04]  /*08c0*/  FFMA R2, R5, -20, R2 ;  /* 0xc1a0000005027823 */ /* 0x000fc80000000002 */
[----:B------:R-:W-:-:S04]  /*08d0*/  FMUL R6, R2, R7 ;  /* 0x0000000702067220 */ /* 0x000fc80000400000 */
[----:B------:R-:W1:Y:S01]  /*08e0*/  FCHK P0, R6, R3 ;  /* 0x0000000306007302 */ /* 0x000e620000000000 */
[----:B0-----:R-:W-:-:S04]  /*08f0*/  FFMA R5, -R3, R0, 1 ;  /* 0x3f80000003057423 */ /* 0x001fc80000000100 */
[----:B------:R-:W-:-:S04]  /*0900*/  FFMA R0, R0, R5, R0 ;  /* 0x0000000500007223 */ /* 0x000fc80000000000 */
[----:B------:R-:W-:-:S04]  /*0910*/  FFMA R2, R0, R6, RZ ;  /* 0x0000000600027223 */ /* 0x000fc800000000ff */
[----:B------:R-:W-:-:S04]  /*0920*/  FFMA R5, -R3, R2, R6 ;  /* 0x0000000203057223 */ /* 0x000fc80000000106 */
[----:B------:R-:W-:Y:S01]  /*0930*/  FFMA R0, R0, R5, R2 ;  /* 0x0000000500007223 */ /* 0x000fe20000000002 */
[----:B-1----:R-:W-:Y:S06]  /*0940*/  @!P0 BRA `(.L_x_16) ;  /* 0x00000000000c8947 */ /* 0x002fec0003800000 */
[----:B------:R-:W-:Y:S01]  /*0950*/  IMAD.MOV.U32 R0, RZ, RZ, R6 ;  /* 0x000000ffff007224 */ /* 0x000fe200078e0006 */
[----:B------:R-:W-:-:S07]  /*0960*/  MOV R10, 0x980 ;  /* 0x00000980000a7802 */ /* 0x000fce0000000f00 */
[----:B------:R-:W-:Y:S05]  /*0970*/  CALL.REL.NOINC `($__internal_1_$__cuda_sm3x_div_rn_noftz_f32_slowpath) ;  /* 0x0000000800287944 */ /* 0x000fea0003c00000 */
.L_x_16:
[----:B------:R-:W-:Y:S05]  /*0980*/  BSYNC.RECONVERGENT B1 ;  /* 0x0000000000017941 */ /* 0x000fea0003800200 */
.L_x_15:
[C---:B------:R-:W-:Y:S01]  /*0990*/  FMUL R3, R7.reuse, -1.5370999574661254883 ;  /* 0xbfc4bfb107037820 */ /* 0x040fe20000400000 */
[C---:B------:R-:W-:Y:S01]  /*09a0*/  FMUL R2, R4.reuse, -0.9692999720573425293 ;  /* 0xbf78240b04027820 */ /* 0x040fe20000400000 */
[C---:B------:R-:W-:Y:S01]  /*09b0*/  FMUL R5, R7.reuse, -0.20399999618530273438 ;  /* 0xbe50e56007057820 */ /* 0x040fe20000400000 */
[----:B------:R-:W-:Y:S02]  /*09c0*/  IMAD.MOV.U32 R13, RZ, RZ, 0x3fe00000 ;  /* 0x3fe00000ff0d7424 */ /* 0x000fe400078e00ff */
[C---:B------:R-:W-:Y:S01]  /*09d0*/  FFMA R3, R4.reuse, 3.2404999732971191406, R3 ;  /* 0x404f645a04037823 */ /* 0x040fe20000000003 */
[----:B------:R-:W-:Y:S01]  /*09e0*/  FFMA R7, R7, 1.8760000467300415039, R2 ;  /* 0x3ff020c507077823 */ /* 0x000fe20000000002 */
[----:B------:R-:W-:Y:S01]  /*09f0*/  FFMA R5, R4, 0.055599998682737350464, R5 ;  /* 0x3d63bcd304057823 */ /* 0x000fe20000000005 */
[----:B------:R-:W-:Y:S02]  /*0a00*/  IMAD.MOV.U32 R10, RZ, RZ, RZ ;  /* 0x000000ffff0a7224 */ /* 0x000fe400078e00ff */
[C---:B------:R-:W-:Y:S01]  /*0a10*/  FFMA R3, R0.reuse, -0.49849998950958251953, R3 ;  /* 0xbeff3b6400037823 */ /* 0x040fe20000000003 */
[C---:B------:R-:W-:Y:S01]  /*0a20*/  FFMA R7, R0.reuse, 0.041600000113248825073, R7 ;  /* 0x3d2a64c300077823 */ /* 0x040fe20000000007 */
[----:B------:R-:W-:-:S02]  /*0a30*/  FFMA R6, R0, 1.0572999715805053711, R5 ;  /* 0x3f87559b00067823 */ /* 0x000fc40000000005 */
[----:B------:R-:W-:Y:S01]  /*0a40*/  FMUL R9, R3, 255 ;  /* 0x437f000003097820 */ /* 0x000fe20000400000 */
[----:B------:R-:W-:Y:S01]  /*0a50*/  FMUL R0, R7, 255 ;  /* 0x437f000007007820 */ /* 0x000fe20000400000 */
[----:B------:R-:W-:Y:S02]  /*0a60*/  FMUL R12, R6, 255 ;  /* 0x437f0000060c7820 */ /* 0x000fe40000400000 */
[----:B------:R-:W0:Y:S01]  /*0a70*/  F2F.F64.F32 R2, R9 ;  /* 0x0000000900027310 */ /* 0x000e220000201800 */
[----:B------:R-:W-:-:S04]  /*0a80*/  FSETP.GEU.AND P0, PT, R9, RZ, PT ;  /* 0x000000ff0900720b */ /* 0x000fc80003f0e000 */
[----:B------:R-:W-:Y:S02]  /*0a90*/  FSEL R11, -R13, 1.75, !P0 ;  /* 0x3fe000000d0b7808 */ /* 0x000fe40004000100 */
[----:B------:R-:W-:Y:S01]  /*0aa0*/  FSETP.GEU.AND P0, PT, R0, RZ, PT ;  /* 0x000000ff0000720b */ /* 0x000fe20003f0e000 */
[----:B------:R-:W1:Y:S03]  /*0ab0*/  F2F.F64.F32 R4, R0 ;  /* 0x0000000000047310 */ /* 0x000e660000201800 */
[----:B0-----:R-:W-:-:S05]  /*0ac0*/  DADD R2, R2, R10 ;  /* 0x0000000002027229 */ /* 0x001fca000000000a */
[----:B------:R-:W0:Y:S01]  /*0ad0*/  F2F.F64.F32 R6, R12 ;  /* 0x0000000c00067310 */ /* 0x000e220000201800 */
[----:B------:R-:W-:Y:S02]  /*0ae0*/  FSEL R11, -R13, 1.75, !P0 ;  /* 0x3fe000000d0b7808 */ /* 0x000fe40004000100 */
[----:B------:R-:W-:-:S04]  /*0af0*/  FSETP.GEU.AND P0, PT, R12, RZ, PT ;  /* 0x000000ff0c00720b */ /* 0x000fc80003f0e000 */
[----:B-1----:R-:W-:Y:S01]  /*0b00*/  DADD R4, R4, R10 ;  /* 0x0000000004047229 */ /* 0x002fe2000000000a */
[----:B------:R-:W-:Y:S01]  /*0b10*/  FSEL R11, -R13, 1.75, !P0 ;  /* 0x3fe000000d0b7808 */ /* 0x000fe20004000100 */
[----:B------:R-:W1:Y:S05]  /*0b20*/  F2I.F64.TRUNC R2, R2 ;  /* 0x0000000200027311 */ /* 0x000e6a000030d100 */
[----:B0-----:R-:W-:-:S03]  /*0b30*/  DADD R6, R6, R10 ;  /* 0x0000000006067229 */ /* 0x001fc6000000000a */
[----:B------:R-:W0:Y:S01]  /*0b40*/  F2I.F64.TRUNC R4, R4 ;  /* 0x0000000400047311 */ /* 0x000e22000030d100 */
[----:B-1----:R-:W-:-:S07]  /*0b50*/  VIMNMX R0, PT, PT, RZ, R2, !PT ;  /* 0x00000002ff007248 */ /* 0x002fce0007fe0100 */
[----:B------:R-:W1:Y:S01]  /*0b60*/  F2I.F64.TRUNC R6, R6 ;  /* 0x0000000600067311 */ /* 0x000e62000030d100 */
[----:B------:R-:W-:Y:S02]  /*0b70*/  VIMNMX R0, PT, PT, R0, 0xff, PT ;  /* 0x000000ff00007848 */ /* 0x000fe40003fe0100 */
[----:B0-----:R-:W-:-:S04]  /*0b80*/  VIMNMX R9, PT, PT, RZ, R4, !PT ;  /* 0x00000004ff097248 */ /* 0x001fc80007fe0100 */
[----:B------:R-:W-:Y:S02]  /*0b90*/  VIMNMX R9, PT, PT, R9, 0xff, PT ;  /* 0x000000ff09097848 */ /* 0x000fe40003fe0100 */
[----:B-1----:R-:W-:Y:S02]  /*0ba0*/  VIMNMX R10, PT, PT, RZ, R6, !PT ;  /* 0x00000006ff0a7248 */ /* 0x002fe40007fe0100 */
[----:B------:R-:W-:Y:S02]  /*0bb0*/  PRMT R7, R9, 0x7610, R7 ;  /* 0x0000761009077816 */ /* 0x000fe40000000007 */
[----:B------:R-:W-:-:S04]  /*0bc0*/  VIMNMX R10, PT, PT, R10, 0xff, PT ;  /* 0x000000ff0a0a7848 */ /* 0x000fc80003fe0100 */
[----:B------:R-:W-:-:S07]  /*0bd0*/  PRMT R12, R10, 0x7610, R12 ;  /* 0x000076100a0c7816 */ /* 0x000fce000000000c */
.L_x_1:
[----:B------:R-:W-:Y:S05]  /*0be0*/  BSYNC.RECONVERGENT B0 ;  /* 0x0000000000007941 */ /* 0x000fea0003800200 */
.L_x_0:
[----:B------:R-:W0:Y:S02]  /*0bf0*/  LDC.64 R2, c[0x0][0x388] ;  /* 0x0000e200ff027b82 */ /* 0x000e240000000a00 */
[----:B0-----:R-:W-:-:S05]  /*0c00*/  IMAD.WIDE R8, R8, 0x4, R2 ;  /* 0x0000000408087825 */ /* 0x001fca00078e0202 */
[----:B------:R-:W-:Y:S04]  /*0c10*/  STG.E.U8 desc[UR4][R8.64], R0 ;  /* 0x0000000008007986 */ /* 0x000fe8000c101104 */
[----:B------:R-:W-:Y:S04]  /*0c20*/  STG.E.U8 desc[UR4][R8.64+0x1], R7 ;  /* 0x0000010708007986 */ /* 0x000fe8000c101104 */
[----:B------:R-:W-:Y:S04]  /*0c30*/  STG.E.U8 desc[UR4][R8.64+0x2], R12 ;  /* 0x0000020c08007986 */ /* 0x000fe8000c101104 */
[----:B------:R-:W-:Y:S01]  /*0c40*/  STG.E.U8 desc[UR4][R8.64+0x3], RZ ;  /* 0x000003ff08007986 */ /* 0x000fe2000c101104 */
[----:B------:R-:W-:Y:S05]  /*0c50*/  EXIT ;  /* 0x000000000000794d */ /* 0x000fea0003800000 */
        .weak           $__internal_0_$__cuda_sm20_div_rn_f64_full
        .type           $__internal_0_$__cuda_sm20_div_rn_f64_full,@function
        .size           $__internal_0_$__cuda_sm20_div_rn_f64_full,($__internal_1_$__cuda_sm3x_div_rn_noftz_f32_slowpath - $__internal_0_$__cuda_sm20_div_rn_f64_full)
$__internal_0_$__cuda_sm20_div_rn_f64_full:
[C---:B------:R-:W-:Y:S01]  /*0c60*/  FSETP.GEU.AND P0, PT, |R13|.reuse, 1.469367938527859385e-39, PT ;  /* 0x001000000d00780b */ /* 0x040fe20003f0e200 */
[----:B------:R-:W-:Y:S01]  /*0c70*/  IMAD.MOV.U32 R16, RZ, RZ, 0x1 ;  /* 0x00000001ff107424 */ /* 0x000fe200078e00ff */
[----:B------:R-:W-:Y:S01]  /*0c80*/  LOP3.LUT R14, R13, 0x800fffff, RZ, 0xc0, !PT ;  /* 0x800fffff0d0e7812 */ /* 0x000fe200078ec0ff */
[----:B------:R-:W-:Y:S01]  /*0c90*/  IMAD.MOV.U32 R7, RZ, RZ, 0x1ca00000 ;  /* 0x1ca00000ff077424 */ /* 0x000fe200078e00ff */
[C---:B------:R-:W-:Y:S01]  /*0ca0*/  FSETP.GEU.AND P2, PT, |R11|.reuse, 1.469367938527859385e-39, PT ;  /* 0x001000000b00780b */ /* 0x040fe20003f4e200 */
[----:B------:R-:W-:Y:S01]  /*0cb0*/  BSSY.RECONVERGENT B3, `(.L_x_17) ;  /* 0x0000053000037945 */ /* 0x000fe20003800200 */
[----:B------:R-:W-:Y:S01]  /*0cc0*/  LOP3.LUT R15, R14, 0x3ff00000, RZ, 0xfc, !PT ;  /* 0x3ff000000e0f7812 */ /* 0x000fe200078efcff */
[----:B------:R-:W-:Y:S01]  /*0cd0*/  IMAD.MOV.U32 R14, RZ, RZ, R12 ;  /* 0x000000ffff0e7224 */ /* 0x000fe200078e000c */
[----:B------:R-:W-:Y:S02]  /*0ce0*/  LOP3.LUT R9, R11, 0x7ff00000, RZ, 0xc0, !PT ;  /* 0x7ff000000b097812 */ /* 0x000fe400078ec0ff */
[----:B------:R-:W-:-:S03]  /*0cf0*/  LOP3.LUT R20, R13, 0x7ff00000, RZ, 0xc0, !PT ;  /* 0x7ff000000d147812 */ /* 0x000fc600078ec0ff */
[----:B------:R-:W-:Y:S01]  /*0d00*/  @!P0 DMUL R14, R12, 8.98846567431157953865e+307 ;  /* 0x7fe000000c0e8828 */ /* 0x000fe20000000000 */
[----:B------:R-:W-:-:S03]  /*0d10*/  ISETP.GE.U32.AND P1, PT, R9, R20, PT ;  /* 0x000000140900720c */ /* 0x000fc60003f26070 */
[----:B------:R-:W-:Y:S02]  /*0d20*/  @!P2 LOP3.LUT R18, R13, 0x7ff00000, RZ, 0xc0, !PT ;  /* 0x7ff000000d12a812 */ /* 0x000fe400078ec0ff */
[----:B------:R-:W0:Y:S02]  /*0d30*/  MUFU.RCP64H R17, R15 ;  /* 0x0000000f00117308 */ /* 0x000e240000001800 */
[----:B------:R-:W-:-:S04]  /*0d40*/  @!P2 ISETP.GE.U32.AND P3, PT, R9, R18, PT ;  /* 0x000000120900a20c */ /* 0x000fc80003f66070 */
[----:B------:R-:W-:-:S04]  /*0d50*/  @!P2 SEL R19, R7, 0x63400000, !P3 ;  /* 0x634000000713a807 */ /* 0x000fc80005800000 */
[----:B------:R-:W-:-:S04]  /*0d60*/  @!P2 LOP3.LUT R22, R19, 0x80000000, R11, 0xf8, !PT ;  /* 0x800000001316a812 */ /* 0x000fc800078ef80b */
[----:B------:R-:W-:Y:S01]  /*0d70*/  @!P2 LOP3.LUT R23, R22, 0x100000, RZ, 0xfc, !PT ;  /* 0x001000001617a812 */ /* 0x000fe200078efcff */
[----:B------:R-:W-:Y:S01]  /*0d80*/  @!P2 IMAD.MOV.U32 R22, RZ, RZ, RZ ;  /* 0x000000ffff16a224 */ /* 0x000fe200078e00ff */
[----:B0-----:R-:W-:-:S08]  /*0d90*/  DFMA R2, R16, -R14, 1 ;  /* 0x3ff000001002742b */ /* 0x001fd0000000080e */
[----:B------:R-:W-:-:S08]  /*0da0*/  DFMA R2, R2, R2, R2 ;  /* 0x000000020202722b */ /* 0x000fd00000000002 */
[----:B------:R-:W-:Y:S01]  /*0db0*/  DFMA R16, R16, R2, R16 ;  /* 0x000000021010722b */ /* 0x000fe20000000010 */
[----:B------:R-:W-:Y:S02]  /*0dc0*/  SEL R3, R7, 0x63400000, !P1 ;  /* 0x6340000007037807 */ /* 0x000fe40004800000 */
[----:B------:R-:W-:Y:S02]  /*0dd0*/  MOV R2, R10 ;  /* 0x0000000a00027202 */ /* 0x000fe40000000f00 */
[----:B------:R-:W-:-:S03]  /*0de0*/  LOP3.LUT R3, R3, 0x800fffff, R11, 0xf8, !PT ;  /* 0x800fffff03037812 */ /* 0x000fc600078ef80b */
[----:B------:R-:W-:-:S03]  /*0df0*/  DFMA R18, R16, -R14, 1 ;  /* 0x3ff000001012742b */ /* 0x000fc6000000080e */
[----:B------:R-:W-:Y:S01]  /*0e00*/  @!P2 DFMA R2, R2, 2, -R22 ;  /* 0x400000000202a82b */ /* 0x000fe20000000816 */
[----:B------:R-:W-:-:S04]  /*0e10*/  IMAD.MOV.U32 R22, RZ, RZ, R9 ;  /* 0x000000ffff167224 */ /* 0x000fc800078e0009 */
[----:B------:R-:W-:Y:S01]  /*0e20*/  DFMA R16, R16, R18, R16 ;  /* 0x000000121010722b */ /* 0x000fe20000000010 */
[----:B------:R-:W-:Y:S01]  /*0e30*/  IMAD.MOV.U32 R23, RZ, RZ, R20 ;  /* 0x000000ffff177224 */ /* 0x000fe200078e0014 */
[----:B------:R-:W-:-:S03]  /*0e40*/  @!P0 LOP3.LUT R23, R15, 0x7ff00000, RZ, 0xc0, !PT ;  /* 0x7ff000000f178812 */ /* 0x000fc600078ec0ff */
[----:B------:R-:W-:Y:S02]  /*0e50*/  @!P2 LOP3.LUT R22, R3, 0x7ff00000, RZ, 0xc0, !PT ;  /* 0x7ff000000316a812 */ /* 0x000fe400078ec0ff */
[----:B------:R-:W-:Y:S01]  /*0e60*/  VIADD R25, R23, 0xffffffff ;  /* 0xffffffff17197836 */ /* 0x000fe20000000000 */
[----:B------:R-:W-:Y:S02]  /*0e70*/  DMUL R18, R16, R2 ;  /* 0x0000000210127228 */ /* 0x000fe40000000000 */
[----:B------:R-:W-:-:S05]  /*0e80*/  VIADD R24, R22, 0xffffffff ;  /* 0xffffffff16187836 */ /* 0x000fca0000000000 */
[----:B------:R-:W-:Y:S01]  /*0e90*/  ISETP.GT.U32.AND P0, PT, R24, 0x7feffffe, PT ;  /* 0x7feffffe1800780c */ /* 0x000fe20003f04070 */
[----:B------:R-:W-:-:S03]  /*0ea0*/  DFMA R20, R18, -R14, R2 ;  /* 0x8000000e1214722b */ /* 0x000fc60000000002 */
[----:B------:R-:W-:-:S05]  /*0eb0*/  ISETP.GT.U32.OR P0, PT, R25, 0x7feffffe, P0 ;  /* 0x7feffffe1900780c */ /* 0x000fca0000704470 */
[----:B------:R-:W-:-:S08]  /*0ec0*/  DFMA R16, R16, R20, R18 ;  /* 0x000000141010722b */ /* 0x000fd00000000012 */
[----:B------:R-:W-:Y:S05]  /*0ed0*/  @P0 BRA `(.L_x_18) ;  /* 0x00000000006c0947 */ /* 0x000fea0003800000 */
[----:B------:R-:W-:-:S04]  /*0ee0*/  LOP3.LUT R18, R13, 0x7ff00000, RZ, 0xc0, !PT ;  /* 0x7ff000000d127812 */ /* 0x000fc800078ec0ff */
[CC--:B------:R-:W-:Y:S02]  /*0ef0*/  VIADDMNMX R10, R9.reuse, -R18.reuse, 0xb9600000, !PT ;  /* 0xb9600000090a7446 */ /* 0x0c0fe40007800912 */
[----:B------:R-:W-:Y:S02]  /*0f00*/  ISETP.GE.U32.AND P0, PT, R9, R18, PT ;  /* 0x000000120900720c */ /* 0x000fe40003f06070 */
[----:B------:R-:W-:Y:S02]  /*0f10*/  VIMNMX R10, PT, PT, R10, 0x46a00000, PT ;  /* 0x46a000000a0a7848 */ /* 0x000fe40003fe0100 */
[----:B------:R-:W-:-:S05]  /*0f20*/  SEL R7, R7, 0x63400000, !P0 ;  /* 0x6340000007077807 */ /* 0x000fca0004000000 */
[----:B------:R-:W-:Y:S01]  /*0f30*/  IMAD.IADD R7, R10, 0x1, -R7 ;  /* 0x000000010a077824 */ /* 0x000fe200078e0a07 */
[----:B------:R-:W-:-:S03]  /*0f40*/  MOV R10, RZ ;  /* 0x000000ff000a7202 */ /* 0x000fc60000000f00 */
[----:B------:R-:W-:-:S06]  /*0f50*/  VIADD R11, R7, 0x7fe00000 ;  /* 0x7fe00000070b7836 */ /* 0x000fcc0000000000 */
[----:B------:R-:W-:-:S10]  /*0f60*/  DMUL R18, R16, R10 ;  /* 0x0000000a10127228 */ /* 0x000fd40000000000 */
[----:B------:R-:W-:-:S13]  /*0f70*/  FSETP.GTU.AND P0, PT, |R19|, 1.469367938527859385e-39, PT ;  /* 0x001000001300780b */ /* 0x000fda0003f0c200 */
[----:B------:R-:W-:Y:S05]  /*0f80*/  @P0 BRA `(.L_x_19) ;  /* 0x0000000000940947 */ /* 0x000fea0003800000 */
[----:B------:R-:W-:Y:S01]  /*0f90*/  DFMA R2, R16, -R14, R2 ;  /* 0x8000000e1002722b */ /* 0x000fe20000000002 */
[----:B------:R-:W-:-:S09]  /*0fa0*/  IMAD.MOV.U32 R10, RZ, RZ, RZ ;  /* 0x000000ffff0a7224 */ /* 0x000fd200078e00ff */
[C---:B------:R-:W-:Y:S02]  /*0fb0*/  FSETP.NEU.AND P0, PT, R3.reuse, RZ, PT ;  /* 0x000000ff0300720b */ /* 0x040fe40003f0d000 */
[----:B------:R-:W-:-:S04]  /*0fc0*/  LOP3.LUT R13, R3, 0x80000000, R13, 0x48, !PT ;  /* 0x80000000030d7812 */ /* 0x000fc800078e480d */
[----:B------:R-:W-:-:S07]  /*0fd0*/  LOP3.LUT R11, R13, R11, RZ, 0xfc, !PT ;  /* 0x0000000b0d0b7212 */ /* 0x000fce00078efcff */
[----:B------:R-:W-:Y:S05]  /*0fe0*/  @!P0 BRA `(.L_x_19) ;  /* 0x00000000007c8947 */ /* 0x000fea0003800000 */
[----:B------:R-:W-:Y:S01]  /*0ff0*/  IMAD.MOV R3, RZ, RZ, -R7 ;  /* 0x000000ffff037224 */ /* 0x000fe200078e0a07 */
[----:B------:R-:W-:Y:S01]  /*1000*/  DMUL.RP R10, R16, R10 ;  /* 0x0000000a100a7228 */ /* 0x000fe20000008000 */
[----:B------:R-:W-:-:S06]  /*1010*/  IMAD.MOV.U32 R2, RZ, RZ, RZ ;  /* 0x000000ffff027224 */ /* 0x000fcc00078e00ff */
[----:B------:R-:W-:-:S03]  /*1020*/  DFMA R2, R18, -R2, R16 ;  /* 0x800000021202722b */ /* 0x000fc60000000010 */
[----:B------:R-:W-:-:S03]  /*1030*/  LOP3.LUT R13, R11, R13, RZ, 0x3c, !PT ;  /* 0x0000000d0b0d7212 */ /* 0x000fc600078e3cff */
[----:B------:R-:W-:-:S04]  /*1040*/  IADD3 R2, PT, PT, -R7, -0x43300000, RZ ;  /* 0xbcd0000007027810 */ /* 0x000fc80007ffe1ff */
[----:B------:R-:W-:-:S04]  /*1050*/  FSETP.NEU.AND P0, PT, |R3|, R2, PT ;  /* 0x000000020300720b */ /* 0x000fc80003f0d200 */
[----:B------:R-:W-:Y:S02]  /*1060*/  FSEL R18, R10, R18, !P0 ;  /* 0x000000120a127208 */ /* 0x000fe40004000000 */
[----:B------:R-:W-:Y:S01]  /*1070*/  FSEL R19, R13, R19, !P0 ;  /* 0x000000130d137208 */ /* 0x000fe20004000000 */
[----:B------:R-:W-:Y:S06]  /*1080*/  BRA `(.L_x_19) ;  /* 0x0000000000547947 */ /* 0x000fec0003800000 */
.L_x_18:
[----:B------:R-:W-:-:S14]  /*1090*/  DSETP.NAN.AND P0, PT, R10, R10, PT ;  /* 0x0000000a0a00722a */ /* 0x000fdc0003f08000 */
[----:B------:R-:W-:Y:S05]  /*10a0*/  @P0 BRA `(.L_x_20) ;  /* 0x0000000000440947 */ /* 0x000fea0003800000 */
[----:B------:R-:W-:-:S14]  /*10b0*/  DSETP.NAN.AND P0, PT, R12, R12, PT ;  /* 0x0000000c0c00722a */ /* 0x000fdc0003f08000 */
[----:B------:R-:W-:Y:S05]  /*10c0*/  @P0 BRA `(.L_x_21) ;  /* 0x0000000000300947 */ /* 0x000fea0003800000 */
[----:B------:R-:W-:Y:S01]  /*10d0*/  ISETP.NE.AND P0, PT, R22, R23, PT ;  /* 0x000000171600720c */ /* 0x000fe20003f05270 */
[----:B------:R-:W-:Y:S02]  /*10e0*/  IMAD.MOV.U32 R18, RZ, RZ, 0x0 ;  /* 0x00000000ff127424 */ /* 0x000fe400078e00ff */
[----:B------:R-:W-:-:S10]  /*10f0*/  IMAD.MOV.U32 R19, RZ, RZ, -0x80000 ;  /* 0xfff80000ff137424 */ /* 0x000fd400078e00ff */
[----:B------:R-:W-:Y:S05]  /*1100*/  @!P0 BRA `(.L_x_19) ;  /* 0x0000000000348947 */ /* 0x000fea0003800000 */
[----:B------:R-:W-:Y:S02]  /*1110*/  ISETP.NE.AND P0, PT, R22, 0x7ff00000, PT ;  /* 0x7ff000001600780c */ /* 0x000fe40003f05270 */
[----:B------:R-:W-:Y:S02]  /*1120*/  LOP3.LUT R19, R11, 0x80000000, R13, 0x48, !PT ;  /* 0x800000000b137812 */ /* 0x000fe400078e480d */
[----:B------:R-:W-:-:S13]  /*1130*/  ISETP.EQ.OR P0, PT, R23, RZ, !P0 ;  /* 0x000000ff1700720c */ /* 0x000fda0004702670 */
[----:B------:R-:W-:Y:S01]  /*1140*/  @P0 LOP3.LUT R2, R19, 0x7ff00000, RZ, 0xfc, !PT ;  /* 0x7ff0000013020812 */ /* 0x000fe200078efcff */
[----:B------:R-:W-:Y:S02]  /*1150*/  @!P0 IMAD.MOV.U32 R18, RZ, RZ, RZ ;  /* 0x000000ffff128224 */ /* 0x000fe400078e00ff */
[----:B------:R-:W-:Y:S01]  /*1160*/  @P0 IMAD.MOV.U32 R18, RZ, RZ, RZ ;  /* 0x000000ffff120224 */ /* 0x000fe200078e00ff */
[----:B------:R-:W-:Y:S01]  /*1170*/  @P0 MOV R19, R2 ;  /* 0x0000000200130202 */ /* 0x000fe20000000f00 */
[----:B------:R-:W-:Y:S06]  /*1180*/  BRA `(.L_x_19) ;  /* 0x0000000000147947 */ /* 0x000fec0003800000 */
.L_x_21:
[----:B------:R-:W-:Y:S01]  /*1190*/  LOP3.LUT R19, R13, 0x80000, RZ, 0xfc, !PT ;  /* 0x000800000d137812 */ /* 0x000fe200078efcff */
[----:B------:R-:W-:Y:S01]  /*11a0*/  IMAD.MOV.U32 R18, RZ, RZ, R12 ;  /* 0x000000ffff127224 */ /* 0x000fe200078e000c */
[----:B------:R-:W-:Y:S06]  /*11b0*/  BRA `(.L_x_19) ;  /* 0x0000000000087947 */ /* 0x000fec0003800000 */
.L_x_20:
[----:B------:R-:W-:Y:S01]  /*11c0*/  LOP3.LUT R19, R11, 0x80000, RZ, 0xfc, !PT ;  /* 0x000800000b137812 */ /* 0x000fe200078efcff */
[----:B------:R-:W-:-:S07]  /*11d0*/  IMAD.MOV.U32 R18, RZ, RZ, R10 ;  /* 0x000000ffff127224 */ /* 0x000fce00078e000a */
.L_x_19:
[----:B------:R-:W-:Y:S05]  /*11e0*/  BSYNC.RECONVERGENT B3 ;  /* 0x0000000000037941 */ /* 0x000fea0003800200 */
.L_x_17:
[----:B------:R-:W-:Y:S02]  /*11f0*/  IMAD.MOV.U32 R2, RZ, RZ, R0 ;  /* 0x000000ffff027224 */ /* 0x000fe400078e0000 */
[----:B------:R-:W-:-:S04]  /*1200*/  IMAD.MOV.U32 R3, RZ, RZ, 0x0 ;  /* 0x00000000ff037424 */ /* 0x000fc800078e00ff */
[----:B------:R-:W-:Y:S05]  /*1210*/  RET.REL.NODEC R2 `(_Z8luvtorgbP6float4Pjj) ;  /* 0xffffffec02787950 */ /* 0x000fea0003c3ffff */
        .weak           $__internal_1_$__cuda_sm3x_div_rn_noftz_f32_slowpath
        .type           $__internal_1_$__cuda_sm3x_div_rn_noftz_f32_slowpath,@function
        .size           $__internal_1_$__cuda_sm3x_div_rn_noftz_f32_slowpath,(.L_x_35 - $__internal_1_$__cuda_sm3x_div_rn_noftz_f32_slowpath)
$__internal_1_$__cuda_sm3x_div_rn_noftz_f32_slowpath:
[--C-:B------:R-:W-:Y:S01]  /*1220*/  SHF.R.U32.HI R11, RZ, 0x17, R3.reuse ;  /* 0x00000017ff0b7819 */ /* 0x100fe20000011603 */
[----:B------:R-:W-:Y:S01]  /*1230*/  BSSY.RECONVERGENT B2, `(.L_x_22) ;  /* 0x0000063000027945 */ /* 0x000fe20003800200 */
[----:B------:R-:W-:Y:S01]  /*1240*/  SHF.R.U32.HI R9, RZ, 0x17, R0 ;  /* 0x00000017ff097819 */ /* 0x000fe20000011600 */
[----:B------:R-:W-:Y:S01]  /*1250*/  IMAD.MOV.U32 R13, RZ, RZ, R3 ;  /* 0x000000ffff0d7224 */ /* 0x000fe200078e0003 */
[----:B------:R-:W-:Y:S02]  /*1260*/  LOP3.LUT R11, R11, 0xff, RZ, 0xc0, !PT ;  /* 0x000000ff0b0b7812 */ /* 0x000fe400078ec0ff */
[----:B------:R-:W-:-:S03]  /*1270*/  LOP3.LUT R16, R9, 0xff, RZ, 0xc0, !PT ;  /* 0x000000ff09107812 */ /* 0x000fc600078ec0ff */
[----:B------:R-:W-:Y:S02]  /*1280*/  VIADD R14, R11, 0xffffffff ;  /* 0xffffffff0b0e7836 */ /* 0x000fe40000000000 */
[----:B------:R-:W-:-:S03]  /*1290*/  VIADD R12, R16, 0xffffffff ;  /* 0xffffffff100c7836 */ /* 0x000fc60000000000 */
[----:B------:R-:W-:-:S04]  /*12a0*/  ISETP.GT.U32.AND P0, PT, R14, 0xfd, PT ;  /* 0x000000fd0e00780c */ /* 0x000fc80003f04070 */
[----:B------:R-:W-:-:S13]  /*12b0*/  ISETP.GT.U32.OR P0, PT, R12, 0xfd, P0 ;  /* 0x000000fd0c00780c */ /* 0x000fda0000704470 */
[----:B------:R-:W-:Y:S01]  /*12c0*/  @!P0 MOV R9, RZ ;  /* 0x000000ff00098202 */ /* 0x000fe20000000f00 */
[----:B------:R-:W-:Y:S06]  /*12d0*/  @!P0 BRA `(.L_x_23) ;  /* 0x00000000005c8947 */ /* 0x000fec0003800000 */
[----:B------:R-:W-:Y:S02]  /*12e0*/  FSETP.GTU.FTZ.AND P0, PT, |R0|, +INF , PT ;  /* 0x7f8000000000780b */ /* 0x000fe40003f1c200 */
[----:B------:R-:W-:-:S04]  /*12f0*/  FSETP.GTU.FTZ.AND P1, PT, |R3|, +INF , PT ;  /* 0x7f8000000300780b */ /* 0x000fc80003f3c200 */
[----:B------:R-:W-:-:S13]  /*1300*/  PLOP3.LUT P0, PT, P0, P1, PT, 0xf8, 0x8f ;  /* 0x00000000008f781c */ /* 0x000fda0000703f70 */
[----:B------:R-:W-:Y:S05]  /*1310*/  @P0 BRA `(.L_x_24) ;  /* 0x00000004004c0947 */ /* 0x000fea0003800000 */
[----:B------:R-:W-:-:S13]  /*1320*/  LOP3.LUT P0, RZ, R13, 0x7fffffff, R0, 0xc8, !PT ;  /* 0x7fffffff0dff7812 */ /* 0x000fda000780c800 */
[----:B------:R-:W-:Y:S05]  /*1330*/  @!P0 BRA `(.L_x_25) ;  /* 0x00000004003c8947 */ /* 0x000fea0003800000 */
[C---:B------:R-:W-:Y:S02]  /*1340*/  FSETP.NEU.FTZ.AND P1, PT, |R0|.reuse, +INF , PT ;  /* 0x7f8000000000780b */ /* 0x040fe40003f3d200 */
[----:B------:R-:W-:Y:S02]  /*1350*/  FSETP.NEU.FTZ.AND P2, PT, |R3|, +INF , PT ;  /* 0x7f8000000300780b */ /* 0x000fe40003f5d200 */
[----:B------:R-:W-:-:S11]  /*1360*/  FSETP.NEU.FTZ.AND P0, PT, |R0|, +INF , PT ;  /* 0x7f8000000000780b */ /* 0x000fd60003f1d200 */
[----:B------:R-:W-:Y:S05]  /*1370*/  @!P2 BRA !P1, `(.L_x_25) ;  /* 0x00000004002ca947 */ /* 0x000fea0004800000 */
[----:B------:R-:W-:-:S04]  /*1380*/  LOP3.LUT P1, RZ, R0, 0x7fffffff, RZ, 0xc0, !PT ;  /* 0x7fffffff00ff7812 */ /* 0x000fc8000782c0ff */
[----:B------:R-:W-:-:S13]  /*1390*/  PLOP3.LUT P1, PT, P2, P1, PT, 0x2f, 0xf2 ;  /* 0x0000000000f2781c */ /* 0x000fda0001722577 */
[----:B------:R-:W-:Y:S05]  /*13a0*/  @P1 BRA `(.L_x_26) ;  /* 0x0000000400181947 */ /* 0x000fea0003800000 */
[----:B------:R-:W-:-:S04]  /*13b0*/  LOP3.LUT P1, RZ, R13, 0x7fffffff, RZ, 0xc0, !PT ;  /* 0x7fffffff0dff7812 */ /* 0x000fc8000782c0ff */
[----:B------:R-:W-:-:S13]  /*13c0*/  PLOP3.LUT P0, PT, P0, P1, PT, 0x2f, 0xf2 ;  /* 0x0000000000f2781c */ /* 0x000fda0000702577 */
[----:B------:R-:W-:Y:S05]  /*13d0*/  @P0 BRA `(.L_x_27) ;  /* 0x0000000400000947 */ /* 0x000fea0003800000 */
[----:B------:R-:W-:Y:S02]  /*13e0*/  ISETP.GE.AND P0, PT, R12, RZ, PT ;  /* 0x000000ff0c00720c */ /* 0x000fe40003f06270 */
[----:B------:R-:W-:-:S11]  /*13f0*/  ISETP.GE.AND P1, PT, R14, RZ, PT ;  /* 0x000000ff0e00720c */ /* 0x000fd60003f26270 */
[----:B------:R-:W-:Y:S02]  /*1400*/  @P0 IMAD.MOV.U32 R9, RZ, RZ, RZ ;  /* 0x000000ffff090224 */ /* 0x000fe400078e00ff */
[----:B------:R-:W-:Y:S01]  /*1410*/  @!P0 FFMA R0, R0, 1.84467440737095516160e+19, RZ ;  /* 0x5f80000000008823 */ /* 0x000fe200000000ff */
[----:B------:R-:W-:Y:S02]  /*1420*/  @!P0 IMAD.MOV.U32 R9, RZ, RZ, -0x40 ;  /* 0xffffffc0ff098424 */ /* 0x000fe400078e00ff */
[----:B------:R-:W-:Y:S02]  /*1430*/  @!P1 FFMA R13, R3, 1.84467440737095516160e+19, RZ ;  /* 0x5f800000030d9823 */ /* 0x000fe400000000ff */
[----:B------:R-:W-:-:S07]  /*1440*/  @!P1 VIADD R9, R9, 0x40 ;  /* 0x0000004009099836 */ /* 0x000fce0000000000 */
.L_x_23:
[----:B------:R-:W-:Y:S01]  /*1450*/  LEA R12, R11, 0xc0800000, 0x17 ;  /* 0xc08000000b0c7811 */ /* 0x000fe200078eb8ff */
[----:B------:R-:W-:Y:S04]  /*1460*/  BSSY.RECONVERGENT B3, `(.L_x_28) ;  /* 0x0000036000037945 */ /* 0x000fe80003800200 */
[----:B------:R-:W-:Y:S02]  /*1470*/  IMAD.IADD R13, R13, 0x1, -R12 ;  /* 0x000000010d0d7824 */ /* 0x000fe400078e0a0c */
[----:B------:R-:W-:Y:S02]  /*1480*/  VIADD R12, R16, 0xffffff81 ;  /* 0xffffff81100c7836 */ /* 0x000fe40000000000 */
[----:B------:R-:W0:Y:S01]  /*1490*/  MUFU.RCP R14, R13 ;  /* 0x0000000d000e7308 */ /* 0x000e220000001000 */
[----:B------:R-:W-:Y:S01]  /*14a0*/  FADD.FTZ R15, -R13, -RZ ;  /* 0x800000ff0d0f7221 */ /* 0x000fe20000010100 */
[C---:B------:R-:W-:Y:S01]  /*14b0*/  IMAD R0, R12.reuse, -0x800000, R0 ;  /* 0xff8000000c007824 */ /* 0x040fe200078e0200 */
[----:B------:R-:W-:-:S05]  /*14c0*/  IADD3 R12, PT, PT, R12, 0x7f, -R11 ;  /* 0x0000007f0c0c7810 */ /* 0x000fca0007ffe80b */
[----:B------:R-:W-:Y:S02]  /*14d0*/  IMAD.IADD R12, R12, 0x1, R9 ;  /* 0x000000010c0c7824 */ /* 0x000fe400078e0209 */
[----:B0-----:R-:W-:-:S04]  /*14e0*/  FFMA R17, R14, R15, 1 ;  /* 0x3f8000000e117423 */ /* 0x001fc8000000000f */
[----:B------:R-:W-:-:S04]  /*14f0*/  FFMA R19, R14, R17, R14 ;  /* 0x000000110e137223 */ /* 0x000fc8000000000e */
[----:B------:R-:W-:-:S04]  /*1500*/  FFMA R14, R0, R19, RZ ;  /* 0x00000013000e7223 */ /* 0x000fc800000000ff */
[----:B------:R-:W-:-:S04]  /*1510*/  FFMA R17, R15, R14, R0 ;  /* 0x0000000e0f117223 */ /* 0x000fc80000000000 */
[----:B------:R-:W-:-:S04]  /*1520*/  FFMA R14, R19, R17, R14 ;  /* 0x00000011130e7223 */ /* 0x000fc8000000000e */
[----:B------:R-:W-:-:S04]  /*1530*/  FFMA R15, R15, R14, R0 ;  /* 0x0000000e0f0f7223 */ /* 0x000fc80000000000 */
[----:B------:R-:W-:-:S05]  /*1540*/  FFMA R0, R19, R15, R14 ;  /* 0x0000000f13007223 */ /* 0x000fca000000000e */
[----:B------:R-:W-:-:S04]  /*1550*/  SHF.R.U32.HI R11, RZ, 0x17, R0 ;  /* 0x00000017ff0b7819 */ /* 0x000fc80000011600 */
[----:B------:R-:W-:-:S05]  /*1560*/  LOP3.LUT R11, R11, 0xff, RZ, 0xc0, !PT ;  /* 0x000000ff0b0b7812 */ /* 0x000fca00078ec0ff */
[----:B------:R-:W-:-:S05]  /*1570*/  IMAD.IADD R13, R11, 0x1, R12 ;  /* 0x000000010b0d7824 */ /* 0x000fca00078e020c */
[----:B------:R-:W-:-:S04]  /*1580*/  IADD3 R9, PT, PT, R13, -0x1, RZ ;  /* 0xffffffff0d097810 */ /* 0x000fc80007ffe0ff */
[----:B------:R-:W-:-:S13]  /*1590*/  ISETP.GE.U32.AND P0, PT, R9, 0xfe, PT ;  /* 0x000000fe0900780c */ /* 0x000fda0003f06070 */
[----:B------:R-:W-:Y:S05]  /*15a0*/  @!P0 BRA `(.L_x_29) ;  /* 0x0000000000808947 */ /* 0x000fea0003800000 */
[----:B------:R-:W-:-:S13]  /*15b0*/  ISETP.GT.AND P0, PT, R13, 0xfe, PT ;  /* 0x000000fe0d00780c */ /* 0x000fda0003f04270 */
[----:B------:R-:W-:Y:S05]  /*15c0*/  @P0 BRA `(.L_x_30) ;  /* 0x00000000006c0947 */ /* 0x000fea0003800000 */
[----:B------:R-:W-:-:S13]  /*15d0*/  ISETP.GE.AND P0, PT, R13, 0x1, PT ;  /* 0x000000010d00780c */ /* 0x000fda0003f06270 */
[----:B------:R-:W-:Y:S05]  /*15e0*/  @P0 BRA `(.L_x_31) ;  /* 0x0000000000740947 */ /* 0x000fea0003800000 */
[----:B------:R-:W-:Y:S02]  /*15f0*/  ISETP.GE.AND P0, PT, R13, -0x18, PT ;  /* 0xffffffe80d00780c */ /* 0x000fe40003f06270 */
[----:B------:R-:W-:-:S11]  /*1600*/  LOP3.LUT R0, R0, 0x80000000, RZ, 0xc0, !PT ;  /* 0x8000000000007812 */ /* 0x000fd600078ec0ff */
[----:B------:R-:W-:Y:S05]  /*1610*/  @!P0 BRA `(.L_x_31) ;  /* 0x0000000000688947 */ /* 0x000fea0003800000 */
[CCC-:B------:R-:W-:Y:S01]  /*1620*/  FFMA.RZ R9, R19.reuse, R15.reuse, R14.reuse ;  /* 0x0000000f13097223 */ /* 0x1c0fe2000000c00e */
[-CC-:B------:R-:W-:Y:S01]  /*1630*/  FFMA.RM R12, R19, R15.reuse, R14.reuse ;  /* 0x0000000f130c7223 */ /* 0x180fe2000000400e */
[C---:B------:R-:W-:Y:S02]  /*1640*/  ISETP.NE.AND P2, PT, R13.reuse, RZ, PT ;  /* 0x000000ff0d00720c */ /* 0x040fe40003f45270 */
[----:B------:R-:W-:Y:S02]  /*1650*/  ISETP.NE.AND P1, PT, R13, RZ, PT ;  /* 0x000000ff0d00720c */ /* 0x000fe40003f25270 */
[----:B------:R-:W-:Y:S01]  /*1660*/  LOP3.LUT R11, R9, 0x7fffff, RZ, 0xc0, !PT ;  /* 0x007fffff090b7812 */ /* 0x000fe200078ec0ff */
[----:B------:R-:W-:Y:S01]  /*1670*/  FFMA.RP R9, R19, R15, R14 ;  /* 0x0000000f13097223 */ /* 0x000fe2000000800e */
[----:B------:R-:W-:Y:S02]  /*1680*/  VIADD R14, R13, 0x20 ;  /* 0x000000200d0e7836 */ /* 0x000fe40000000000 */
[----:B------:R-:W-:Y:S01]  /*1690*/  LOP3.LUT R11, R11, 0x800000, RZ, 0xfc, !PT ;  /* 0x008000000b0b7812 */ /* 0x000fe200078efcff */
[----:B------:R-:W-:Y:S01]  /*16a0*/  IMAD.MOV R13, RZ, RZ, -R13 ;  /* 0x000000ffff0d7224 */ /* 0x000fe200078e0a0d */
[----:B------:R-:W-:-:S02]  /*16b0*/  FSETP.NEU.FTZ.AND P0, PT, R9, R12, PT ;  /* 0x0000000c0900720b */ /* 0x000fc40003f1d000 */
[----:B------:R-:W-:Y:S02]  /*16c0*/  SHF.L.U32 R14, R11, R14, RZ ;  /* 0x0000000e0b0e7219 */ /* 0x000fe400000006ff */
[----:B------:R-:W-:Y:S02]  /*16d0*/  SEL R12, R13, RZ, P2 ;  /* 0x000000ff0d0c7207 */ /* 0x000fe40001000000 */
[----:B------:R-:W-:Y:S02]  /*16e0*/  ISETP.NE.AND P1, PT, R14, RZ, P1 ;  /* 0x000000ff0e00720c */ /* 0x000fe40000f25270 */
[----:B------:R-:W-:Y:S02]  /*16f0*/  SHF.R.U32.HI R12, RZ, R12, R11 ;  /* 0x0000000cff0c7219 */ /* 0x000fe4000001160b */
[----:B------:R-:W-:Y:S02]  /*1700*/  PLOP3.LUT P0, PT, P0, P1, PT, 0xf8, 0x8f ;  /* 0x00000000008f781c */ /* 0x000fe40000703f70 */
[----:B------:R-:W-:-:S02]  /*1710*/  SHF.R.U32.HI R14, RZ, 0x1, R12 ;  /* 0x00000001ff0e7819 */ /* 0x000fc4000001160c */
[----:B------:R-:W-:-:S04]  /*1720*/  SEL R9, RZ, 0x1, !P0 ;  /* 0x00000001ff097807 */ /* 0x000fc80004000000 */
[----:B------:R-:W-:-:S04]  /*1730*/  LOP3.LUT R9, R9, 0x1, R14, 0xf8, !PT ;  /* 0x0000000109097812 */ /* 0x000fc800078ef80e */
[----:B------:R-:W-:-:S05]  /*1740*/  LOP3.LUT R9, R9, R12, RZ, 0xc0, !PT ;  /* 0x0000000c09097212 */ /* 0x000fca00078ec0ff */
[----:B------:R-:W-:-:S05]  /*1750*/  IMAD.IADD R9, R14, 0x1, R9 ;  /* 0x000000010e097824 */ /* 0x000fca00078e0209 */
[----:B------:R-:W-:Y:S01]  /*1760*/  LOP3.LUT R0, R9, R0, RZ, 0xfc, !PT ;  /* 0x0000000009007212 */ /* 0x000fe200078efcff */
[----:B------:R-:W-:Y:S06]  /*1770*/  BRA `(.L_x_31) ;  /* 0x0000000000107947 */ /* 0x000fec0003800000 */
.L_x_30:
[----:B------:R-:W-:-:S04]  /*1780*/  LOP3.LUT R0, R0, 0x80000000, RZ, 0xc0, !PT ;  /* 0x8000000000007812 */ /* 0x000fc800078ec0ff */
[----:B------:R-:W-:Y:S01]  /*1790*/  LOP3.LUT R0, R0, 0x7f800000, RZ, 0xfc, !PT ;  /* 0x7f80000000007812 */ /* 0x000fe200078efcff */
[----:B------:R-:W-:Y:S06]  /*17a0*/  BRA `(.L_x_31) ;  /* 0x0000000000047947 */ /* 0x000fec0003800000 */
.L_x_29:
[----:B------:R-:W-:-:S07]  /*17b0*/  IMAD R0, R12, 0x800000, R0 ;  /* 0x008000000c007824 */ /* 0x000fce00078e0200 */
.L_x_31:
[----:B------:R-:W-:Y:S05]  /*17c0*/  BSYNC.RECONVERGENT B3 ;  /* 0x0000000000037941 */ /* 0x000fea0003800200 */
.L_x_28:
[----:B------:R-:W-:Y:S05]  /*17d0*/  BRA `(.L_x_32) ;  /* 0x0000000000207947 */ /* 0x000fea0003800000 */
.L_x_27:
[----:B------:R-:W-:-:S04]  /*17e0*/  LOP3.LUT R0, R13, 0x80000000, R0, 0x48, !PT ;  /* 0x800000000d007812 */ /* 0x000fc800078e4800 */
[----:B------:R-:W-:Y:S01]  /*17f0*/  LOP3.LUT R0, R0, 0x7f800000, RZ, 0xfc, !PT ;  /* 0x7f80000000007812 */ /* 0x000fe200078efcff */
[----:B------:R-:W-:Y:S06]  /*1800*/  BRA `(.L_x_32) ;  /* 0x0000000000147947 */ /* 0x000fec0003800000 */
.L_x_26:
[----:B------:R-:W-:Y:S01]  /*1810*/  LOP3.LUT R0, R13, 0x80000000, R0, 0x48, !PT ;  /* 0x800000000d007812 */ /* 0x000fe200078e4800 */
[----:B------:R-:W-:Y:S06]  /*1820*/  BRA `(.L_x_32) ;  /* 0x00000000000c7947 */ /* 0x000fec0003800000 */
.L_x_25:
[----:B------:R-:W0:Y:S01]  /*1830*/  MUFU.RSQ R0, -QNAN ;  /* 0xffc0000000007908 */ /* 0x000e220000001400 */
[----:B------:R-:W-:Y:S05]  /*1840*/  BRA `(.L_x_32) ;  /* 0x0000000000047947 */ /* 0x000fea0003800000 */
.L_x_24:
[----:B------:R-:W-:-:S07]  /*1850*/  FADD.FTZ R0, R0, R3 ;  /* 0x0000000300007221 */ /* 0x000fce0000010000 */
.L_x_32:
[----:B------:R-:W-:Y:S05]  /*1860*/  BSYNC.RECONVERGENT B2 ;  /* 0x0000000000027941 */ /* 0x000fea0003800200 */
.L_x_22:
[----:B------:R-:W-:-:S04]  /*1870*/  IMAD.MOV.U32 R11, RZ, RZ, 0x0 ;  /* 0x00000000ff0b7424 */ /* 0x000fc800078e00ff */
[----:B0-----:R-:W-:Y:S05]  /*1880*/  RET.REL.NODEC R10 `(_Z8luvtorgbP6float4Pjj) ;  /* 0xffffffe40adc7950 */ /* 0x001fea0003c3ffff */
.L_x_33:
[----:B------:R-:W-:-:S00]  /*1890*/  BRA `(.L_x_33) ;  /* 0xfffffffc00fc7947 */ /* 0x000fc0000383ffff */
[----:B------:R-:W-:-:S00]  /*18a0*/  NOP ;  /* 0x0000000000007918 */ /* 0x000fc00000000000 */
        /* <DEDUP_REMOVED lines=13> */
.L_x_35:


//--------------------- .nv.shared.reserved.0     --------------------------
	.section	.nv.shared.reserved.0,"aw",@nobits
	.weak		__nv_reservedSMEM_offset_0_alias
	.size		__nv_reservedSMEM_offset_0_alias, 0, 64
	.other		__nv_reservedSMEM_offset_0_alias,@"STO_CUDA_RESERVED_SHARED STV_DEFAULT"
__nv_reservedSMEM_offset_0_alias:
	.zero		0
	.zero		64


//--------------------- .nv.constant0._Z8luvtorgbP6float4Pjj --------------------------
	.section	.nv.constant0._Z8luvtorgbP6float4Pjj,"a",@progbits
	.sectionflags	@""
	.align	4
.nv.constant0._Z8luvtorgbP6float4Pjj:
	.zero		916


//--------------------- SYMBOLS --------------------------

	.type		.nv.reservedSmem.offset0,@object
	.size		.nv.reservedSmem.offset0,0x4
